	.headerflags	@"EF_CUDA_TEXMODE_UNIFIED EF_CUDA_64BIT_ADDRESS EF_CUDA_ACCELERATORS EF_CUDA_SM90 EF_CUDA_VIRTUAL_SM(EF_CUDA_SM90)"
	.elftype	@"ET_EXEC"


//--------------------- .nv.info                  --------------------------
	.section	.nv.info,"",@"SHT_CUDA_INFO"
	.align	4


	//----- nvinfo : EIATTR_REGCOUNT
	.align		4
        /*0000*/ 	.byte	0x04, 0x2f
        /*0002*/ 	.short	(.L_1 - .L_0)
	.align		4
.L_0:
        /*0004*/ 	.word	index@(triton_poi_fused_cat_15)
        /*0008*/ 	.word	0x00000020


	//----- nvinfo : EIATTR_MIN_STACK_SIZE
	.align		4
.L_1:
        /*000c*/ 	.byte	0x04, 0x12
        /*000e*/ 	.short	(.L_3 - .L_2)
	.align		4
.L_2:
        /*0010*/ 	.word	index@(triton_poi_fused_cat_15)
        /*0014*/ 	.word	0x00000000


	//----- nvinfo : EIATTR_FRAME_SIZE
	.align		4
.L_3:
        /*0018*/ 	.byte	0x04, 0x11
        /*001a*/ 	.short	(.L_5 - .L_4)
	.align		4
.L_4:
        /*001c*/ 	.word	index@(triton_poi_fused_cat_15)
        /*0020*/ 	.word	0x00000000


	//----- nvinfo : EIATTR_MIN_STACK_SIZE
	.align		4
.L_5:
        /*0024*/ 	.byte	0x04, 0x12
        /*0026*/ 	.short	(.L_7 - .L_6)
	.align		4
.L_6:
        /*0028*/ 	.word	index@(triton_poi_fused_cat_15)
        /*002c*/ 	.word	0x00000000
.L_7:


//--------------------- .nv.info.triton_poi_fused_cat_15 --------------------------
	.section	.nv.info.triton_poi_fused_cat_15,"",@"SHT_CUDA_INFO"
	.sectionflags	@""
	.align	4


	//----- nvinfo : EIATTR_CUDA_API_VERSION
	.align		4
        /*0000*/ 	.byte	0x04, 0x37
        /*0002*/ 	.short	(.L_9 - .L_8)
.L_8:
        /*0004*/ 	.word	0x0000007c


	//----- nvinfo : EIATTR_KPARAM_INFO
	.align		4
.L_9:
        /*0008*/ 	.byte	0x04, 0x17
        /*000a*/ 	.short	(.L_11 - .L_10)
.L_10:
        /*000c*/ 	.word	0x00000000
        /*0010*/ 	.short	0x0004
        /*0012*/ 	.short	0x0020
        /*0014*/ 	.byte	0x00, 0xf0, 0x11, 0x00


	//----- nvinfo : EIATTR_KPARAM_INFO
	.align		4
.L_11:
        /*0018*/ 	.byte	0x04, 0x17
        /*001a*/ 	.short	(.L_13 - .L_12)
.L_12:
        /*001c*/ 	.word	0x00000000
        /*0020*/ 	.short	0x0003
        /*0022*/ 	.short	0x0018
        /*0024*/ 	.byte	0x00, 0xf4, 0x21, 0x00


	//----- nvinfo : EIATTR_KPARAM_INFO
	.align		4
.L_13:
        /*0028*/ 	.byte	0x04, 0x17
        /*002a*/ 	.short	(.L_15 - .L_14)
.L_14:
        /*002c*/ 	.word	0x00000000
        /*0030*/ 	.short	0x0002
        /*0032*/ 	.short	0x0010
        /*0034*/ 	.byte	0x00, 0xf4, 0x21, 0x00


	//----- nvinfo : EIATTR_KPARAM_INFO
	.align		4
.L_15:
        /*0038*/ 	.byte	0x04, 0x17
        /*003a*/ 	.short	(.L_17 - .L_16)
.L_16:
        /*003c*/ 	.word	0x00000000
        /*0040*/ 	.short	0x0001
        /*0042*/ 	.short	0x0008
        /*0044*/ 	.byte	0x00, 0xf4, 0x21, 0x00


	//----- nvinfo : EIATTR_KPARAM_INFO
	.align		4
.L_17:
        /*0048*/ 	.byte	0x04, 0x17
        /*004a*/ 	.short	(.L_19 - .L_18)
.L_18:
        /*004c*/ 	.word	0x00000000
        /*0050*/ 	.short	0x0000
        /*0052*/ 	.short	0x0000
        /*0054*/ 	.byte	0x00, 0xf4, 0x21, 0x00


	//----- nvinfo : EIATTR_SPARSE_MMA_MASK
	.align		4
.L_19:
        /*0058*/ 	.byte	0x03, 0x50
        /*005a*/ 	.short	0x0000


	//----- nvinfo : EIATTR_MAXREG_COUNT
	.align		4
        /*005c*/ 	.byte	0x03, 0x1b
        /*005e*/ 	.short	0x00ff


	//----- nvinfo : EIATTR_EXIT_INSTR_OFFSETS
	.align		4
        /*0060*/ 	.byte	0x04, 0x1c
        /*0062*/ 	.short	(.L_21 - .L_20)


	//   ....[0]....
.L_20:
        /*0064*/ 	.word	0x000007f0


	//----- nvinfo : EIATTR_REQNTID
	.align		4
.L_21:
        /*0068*/ 	.byte	0x04, 0x10
        /*006a*/ 	.short	(.L_23 - .L_22)
.L_22:
        /*006c*/ 	.word	0x00000080
        /*0070*/ 	.word	0x00000001
        /*0074*/ 	.word	0x00000001


	//----- nvinfo : EIATTR_CBANK_PARAM_SIZE
	.align		4
.L_23:
        /*0078*/ 	.byte	0x03, 0x19
        /*007a*/ 	.short	0x0024


	//----- nvinfo : EIATTR_PARAM_CBANK
	.align		4
        /*007c*/ 	.byte	0x04, 0x0a
        /*007e*/ 	.short	(.L_25 - .L_24)
	.align		4
.L_24:
        /*0080*/ 	.word	index@(.nv.constant0.triton_poi_fused_cat_15)
        /*0084*/ 	.short	0x0210
        /*0086*/ 	.short	0x0024


	//----- nvinfo : EIATTR_SW_WAR
	.align		4
.L_25:
        /*0088*/ 	.byte	0x04, 0x36
        /*008a*/ 	.short	(.L_27 - .L_26)
.L_26:
        /*008c*/ 	.word	0x00000008
.L_27:


//--------------------- .nv.callgraph             --------------------------
	.section	.nv.callgraph,"",@"SHT_CUDA_CALLGRAPH"
	.align	4
	.sectionentsize	8
	.align		4
        /*0000*/ 	.word	0x00000000
	.align		4
        /*0004*/ 	.word	0xffffffff
	.align		4
        /*0008*/ 	.word	0x00000000
	.align		4
        /*000c*/ 	.word	0xfffffffe
	.align		4
        /*0010*/ 	.word	0x00000000
	.align		4
        /*0014*/ 	.word	0xfffffffd
	.align		4
        /*0018*/ 	.word	0x00000000
	.align		4
        /*001c*/ 	.word	0xfffffffc


//--------------------- .text.triton_poi_fused_cat_15 --------------------------
	.section	.text.triton_poi_fused_cat_15,"ax",@progbits
	.align	128
        .global         triton_poi_fused_cat_15
        .type           triton_poi_fused_cat_15,@function
        .size           triton_poi_fused_cat_15,(.L_x_1 - triton_poi_fused_cat_15)
        .other          triton_poi_fused_cat_15,@"STO_CUDA_ENTRY STV_DEFAULT"
triton_poi_fused_cat_15:
.text.triton_poi_fused_cat_15:
[----:B------:R-:W-:Y:S01]  /*0000*/  LDC R1, c[0x0][0x28] ;  /* 0x00000a00ff017b82 */ /* 0x000fe20000000800 */
[----:B------:R-:W1:Y:S07]  /*0010*/  S2R R0, SR_TID.X ;  /* 0x0000000000007919 */ /* 0x000e6e0000002100 */
[----:B------:R-:W2:Y:S01]  /*0020*/  LDC.64 R18, c[0x0][0x210] ;  /* 0x00008400ff127b82 */ /* 0x000ea20000000a00 */
[----:B------:R-:W-:Y:S01]  /*0030*/  IMAD.MOV.U32 R10, RZ, RZ, RZ ;  /* 0x000000ffff0a7224 */ /* 0x000fe200078e00ff */
[----:B------:R-:W-:Y:S01]  /*0040*/  ULDC.64 UR4, c[0x0][0x208] ;  /* 0x0000820000047ab9 */ /* 0x000fe20000000a00 */
[----:B------:R-:W3:Y:S05]  /*0050*/  S2R R11, SR_CTAID.X ;  /* 0x00000000000b7919 */ /* 0x000eea0000002500 */
[----:B------:R-:W4:Y:S01]  /*0060*/  LDC.64 R12, c[0x0][0x218] ;  /* 0x00008600ff0c7b82 */ /* 0x000f220000000a00 */
[----:B------:R-:W-:Y:S01]  /*0070*/  CS2R R28, SRZ ;  /* 0x00000000001c7805 */ /* 0x000fe2000001ff00 */
[----:B------:R-:W-:Y:S01]  /*0080*/  IMAD.MOV.U32 R24, RZ, RZ, RZ ;  /* 0x000000ffff187224 */ /* 0x000fe200078e00ff */
[----:B------:R-:W-:Y:S01]  /*0090*/  ULDC.64 UR6, c[0x0][0x220] ;  /* 0x0000880000067ab9 */ /* 0x000fe20000000a00 */
[----:B-1----:R-:W-:-:S05]  /*00a0*/  IMAD.SHL.U32 R0, R0, 0x4, RZ ;  /* 0x0000000400007824 */ /* 0x002fca00078e00ff */
[----:B------:R-:W-:-:S05]  /*00b0*/  LOP3.LUT R0, R0, 0x1fc, RZ, 0xc0, !PT ;  /* 0x000001fc00007812 */ /* 0x000fca00078ec0ff */
[----:B---3--:R-:W-:-:S05]  /*00c0*/  IMAD R0, R11, 0x400, R0 ;  /* 0x000004000b007824 */ /* 0x008fca00078e0200 */
[----:B------:R-:W-:-:S04]  /*00d0*/  SHF.R.S32.HI R3, RZ, 0x1f, R0 ;  /* 0x0000001fff037819 */ /* 0x000fc80000011400 */
[CC--:B------:R-:W-:Y:S02]  /*00e0*/  LEA.HI R2, R3.reuse, R0.reuse, RZ, 0x6 ;  /* 0x0000000003027211 */ /* 0x0c0fe400078f30ff */
[----:B------:R-:W-:Y:S02]  /*00f0*/  LEA.HI R6, R3, R0, RZ, 0xf ;  /* 0x0000000003067211 */ /* 0x000fe400078f78ff */
[--C-:B------:R-:W-:Y:S02]  /*0100*/  SHF.R.S32.HI R4, RZ, 0x6, R2.reuse ;  /* 0x00000006ff047819 */ /* 0x100fe40000011402 */
[----:B------:R-:W-:Y:S02]  /*0110*/  SHF.R.S32.HI R5, RZ, 0x1f, R2 ;  /* 0x0000001fff057819 */ /* 0x000fe40000011402 */
[----:B------:R-:W-:Y:S02]  /*0120*/  SHF.R.S32.HI R14, RZ, 0xf, R6 ;  /* 0x0000000fff0e7819 */ /* 0x000fe40000011406 */
[----:B------:R-:W-:-:S03]  /*0130*/  LEA.HI R5, R5, R4, RZ, 0x9 ;  /* 0x0000000405057211 */ /* 0x000fc600078f48ff */
[----:B------:R-:W-:Y:S01]  /*0140*/  IMAD.SHL.U32 R14, R14, 0x4000, RZ ;  /* 0x000040000e0e7824 */ /* 0x000fe200078e00ff */
[----:B------:R-:W-:Y:S02]  /*0150*/  LOP3.LUT R3, R5, 0xfffffe00, RZ, 0xc0, !PT ;  /* 0xfffffe0005037812 */ /* 0x000fe400078ec0ff */
[----:B------:R-:W-:Y:S02]  /*0160*/  LOP3.LUT R5, R6, 0xffff8000, RZ, 0xc0, !PT ;  /* 0xffff800006057812 */ /* 0x000fe400078ec0ff */
[----:B------:R-:W-:Y:S01]  /*0170*/  CS2R R6, SRZ ;  /* 0x0000000000067805 */ /* 0x000fe2000001ff00 */
[----:B------:R-:W-:Y:S01]  /*0180*/  IMAD.IADD R3, R4, 0x1, -R3 ;  /* 0x0000000104037824 */ /* 0x000fe200078e0a03 */
[----:B------:R-:W-:Y:S02]  /*0190*/  IADD3 R17, R14, R0, -R5 ;  /* 0x000000000e117210 */ /* 0x000fe40007ffe805 */
[----:B------:R-:W-:Y:S01]  /*01a0*/  CS2R R4, SRZ ;  /* 0x0000000000047805 */ /* 0x000fe2000001ff00 */
[C---:B----4-:R-:W-:Y:S01]  /*01b0*/  IMAD.WIDE R8, R3.reuse, 0x4, R12 ;  /* 0x0000000403087825 */ /* 0x050fe200078e020c */
[----:B------:R-:W-:-:S03]  /*01c0*/  ISETP.GE.AND P0, PT, R3, 0x100, PT ;  /* 0x000001000300780c */ /* 0x000fc60003f06270 */
[----:B--2---:R-:W-:-:S10]  /*01d0*/  IMAD.WIDE R16, R17, 0x4, R18 ;  /* 0x0000000411107825 */ /* 0x004fd400078e0212 */
[----:B------:R1:W2:Y:S04]  /*01e0*/  @!P0 LDG.E.128 R4, desc[UR4][R16.64] ;  /* 0x0000000410048981 */ /* 0x0002a8000c1e1d00 */
[----:B------:R-:W3:Y:S01]  /*01f0*/  @!P0 LDG.E.EL R10, desc[UR4][R8.64] ;  /* 0x00000004080a8981 */ /* 0x000ee2000c2e1900 */
[----:B------:R-:W-:Y:S01]  /*0200*/  SHF.R.S32.HI R20, RZ, 0x15, R11 ;  /* 0x00000015ff147819 */ /* 0x000fe2000001140b */
[----:B------:R-:W-:Y:S01]  /*0210*/  VIADD R15, R0, 0x200 ;  /* 0x00000200000f7836 */ /* 0x000fe20000000000 */
[----:B------:R-:W-:Y:S01]  /*0220*/  LOP3.LUT R23, R2, 0xffffffc0, RZ, 0xc0, !PT ;  /* 0xffffffc002177812 */ /* 0x000fe200078ec0ff */
[----:B------:R-:W4:Y:S01]  /*0230*/  @!P0 LDG.E.EL R29, desc[UR4][R8.64] ;  /* 0x00000004081d8981 */ /* 0x000f22000c2e1900 */
[----:B------:R-:W-:Y:S02]  /*0240*/  SGXT R20, R20, 0x1 ;  /* 0x000000011414781a */ /* 0x000fe40000000200 */
[----:B------:R-:W-:Y:S01]  /*0250*/  SHF.R.S32.HI R22, RZ, 0x1f, R15 ;  /* 0x0000001fff167819 */ /* 0x000fe2000001140f */
[----:B------:R-:W-:Y:S01]  /*0260*/  IMAD.IADD R23, R0, 0x1, -R23 ;  /* 0x0000000100177824 */ /* 0x000fe200078e0a17 */
[-C--:B------:R-:W-:Y:S01]  /*0270*/  LEA.HI R20, R20, R15.reuse, RZ, 0x6 ;  /* 0x0000000f14147211 */ /* 0x080fe200078f30ff */
[----:B------:R-:W5:Y:S01]  /*0280*/  @!P0 LDG.E.EL R28, desc[UR4][R8.64] ;  /* 0x00000004081c8981 */ /* 0x000f62000c2e1900 */
[----:B------:R-:W-:-:S02]  /*0290*/  LEA.HI R22, R22, R15, RZ, 0xf ;  /* 0x0000000f16167211 */ /* 0x000fc400078f78ff */
[--C-:B------:R-:W-:Y:S02]  /*02a0*/  SHF.R.S32.HI R11, RZ, 0x6, R20.reuse ;  /* 0x00000006ff0b7819 */ /* 0x100fe40000011414 */
[----:B------:R-:W-:Y:S02]  /*02b0*/  SHF.R.S32.HI R20, RZ, 0x1f, R20 ;  /* 0x0000001fff147819 */ /* 0x000fe40000011414 */
[----:B-1----:R-:W-:Y:S02]  /*02c0*/  SHF.R.S32.HI R16, RZ, 0xf, R22 ;  /* 0x0000000fff107819 */ /* 0x002fe40000011416 */
[----:B------:R-:W-:Y:S02]  /*02d0*/  LEA.HI R20, R20, R11, RZ, 0x9 ;  /* 0x0000000b14147211 */ /* 0x000fe400078f48ff */
[----:B------:R-:W-:Y:S01]  /*02e0*/  LOP3.LUT R22, R22, 0xffff8000, RZ, 0xc0, !PT ;  /* 0xffff800016167812 */ /* 0x000fe200078ec0ff */
[----:B------:R-:W-:Y:S01]  /*02f0*/  IMAD.SHL.U32 R16, R16, 0x4000, RZ ;  /* 0x0000400010107824 */ /* 0x000fe200078e00ff */
[----:B------:R-:W-:-:S02]  /*0300*/  LOP3.LUT R20, R20, 0xfffffe00, RZ, 0xc0, !PT ;  /* 0xfffffe0014147812 */ /* 0x000fc400078ec0ff */
[C---:B------:R-:W-:Y:S01]  /*0310*/  ISETP.GT.AND P2, PT, R3.reuse, 0xff, PT ;  /* 0x000000ff0300780c */ /* 0x040fe20003f44270 */
[----:B------:R-:W-:Y:S01]  /*0320*/  IMAD.SHL.U32 R3, R3, 0x40, RZ ;  /* 0x0000004003037824 */ /* 0x000fe200078e00ff */
[----:B------:R-:W-:Y:S01]  /*0330*/  IADD3 R21, R16, R15, -R22 ;  /* 0x0000000f10157210 */ /* 0x000fe20007ffe816 */
[----:B------:R-:W-:Y:S01]  /*0340*/  IMAD.IADD R11, R11, 0x1, -R20 ;  /* 0x000000010b0b7824 */ /* 0x000fe200078e0a14 */
[--C-:B------:R-:W-:Y:S02]  /*0350*/  SHF.R.S32.HI R15, RZ, 0x1f, R14.reuse ;  /* 0x0000001fff0f7819 */ /* 0x100fe4000001140e */
[----:B------:R-:W-:Y:S01]  /*0360*/  IADD3 R14, P3, P4, R3, R23, R14 ;  /* 0x00000017030e7210 */ /* 0x000fe20007c7e00e */
[----:B------:R-:W-:Y:S01]  /*0370*/  IMAD.WIDE R18, R21, 0x4, R18 ;  /* 0x0000000415127825 */ /* 0x000fe200078e0212 */
[----:B------:R-:W-:Y:S02]  /*0380*/  SHF.R.S32.HI R20, RZ, 0x1f, R3 ;  /* 0x0000001fff147819 */ /* 0x000fe40000011403 */
[----:B------:R-:W-:-:S02]  /*0390*/  CS2R R2, SRZ ;  /* 0x0000000000027805 */ /* 0x000fc4000001ff00 */
[C---:B------:R-:W-:Y:S01]  /*03a0*/  ISETP.GE.AND P1, PT, R11.reuse, 0x100, PT ;  /* 0x000001000b00780c */ /* 0x040fe20003f26270 */
[C---:B------:R-:W-:Y:S01]  /*03b0*/  IMAD.SHL.U32 R22, R11.reuse, 0x40, RZ ;  /* 0x000000400b167824 */ /* 0x040fe200078e00ff */
[----:B------:R-:W-:Y:S01]  /*03c0*/  SHF.R.S32.HI R17, RZ, 0x1f, R23 ;  /* 0x0000001fff117819 */ /* 0x000fe20000011417 */
[C---:B------:R-:W-:Y:S01]  /*03d0*/  IMAD.WIDE R12, R11.reuse, 0x4, R12 ;  /* 0x000000040b0c7825 */ /* 0x040fe200078e020c */
[----:B------:R1:W5:Y:S02]  /*03e0*/  @!P0 LDG.E.EL R2, desc[UR4][R8.64] ;  /* 0x0000000408028981 */ /* 0x000364000c2e1900 */
[----:B------:R-:W-:Y:S02]  /*03f0*/  IADD3.X R15, R20, R17, R15, P3, P4 ;  /* 0x00000011140f7210 */ /* 0x000fe40001fe840f */
[----:B------:R-:W-:Y:S02]  /*0400*/  CS2R R20, SRZ ;  /* 0x0000000000147805 */ /* 0x000fe4000001ff00 */
[----:B------:R-:W-:-:S02]  /*0410*/  ISETP.GT.AND P3, PT, R11, 0xff, PT ;  /* 0x000000ff0b00780c */ /* 0x000fc40003f64270 */
[C---:B------:R-:W-:Y:S01]  /*0420*/  LEA R26, P4, R14.reuse, UR6, 0x2 ;  /* 0x000000060e1a7c11 */ /* 0x040fe2000f8810ff */
[----:B------:R-:W5:Y:S01]  /*0430*/  @!P1 LDG.E.EL R3, desc[UR4][R12.64] ;  /* 0x000000040c039981 */ /* 0x000f62000c2e1900 */
[----:B-1----:R-:W-:Y:S02]  /*0440*/  CS2R R8, SRZ ;  /* 0x0000000000087805 */ /* 0x002fe4000001ff00 */
[----:B------:R-:W-:Y:S01]  /*0450*/  LEA.HI.X R27, R14, UR7, R15, 0x2, P4 ;  /* 0x000000070e1b7c11 */ /* 0x000fe2000a0f140f */
[----:B------:R-:W5:Y:S01]  /*0460*/  @!P1 LDG.E.EL R20, desc[UR4][R12.64] ;  /* 0x000000040c149981 */ /* 0x000f62000c2e1900 */
[----:B------:R-:W-:-:S03]  /*0470*/  CS2R R14, SRZ ;  /* 0x00000000000e7805 */ /* 0x000fc6000001ff00 */
[----:B------:R-:W5:Y:S04]  /*0480*/  @!P1 LDG.E.EL R21, desc[UR4][R12.64] ;  /* 0x000000040c159981 */ /* 0x000f68000c2e1900 */
[----:B------:R1:W5:Y:S02]  /*0490*/  @!P1 LDG.E.EL R24, desc[UR4][R12.64] ;  /* 0x000000040c189981 */ /* 0x000364000c2e1900 */
[----:B-1----:R-:W-:-:S06]  /*04a0*/  CS2R R12, SRZ ;  /* 0x00000000000c7805 */ /* 0x002fcc000001ff00 */
[----:B------:R-:W5:Y:S01]  /*04b0*/  @P2 LDG.E.128 R12, desc[UR4][R26.64+-0x10000] ;  /* 0xff0000041a0c2981 */ /* 0x000f62000c1e1d00 */
[----:B--2---:R-:W-:Y:S02]  /*04c0*/  SEL R4, R4, RZ, !P0 ;  /* 0x000000ff04047207 */ /* 0x004fe40004000000 */
[----:B---3--:R-:W-:Y:S02]  /*04d0*/  SEL R25, R10, RZ, !P0 ;  /* 0x000000ff0a197207 */ /* 0x008fe40004000000 */
[----:B------:R-:W-:-:S03]  /*04e0*/  CS2R R10, SRZ ;  /* 0x00000000000a7805 */ /* 0x000fc6000001ff00 */
[----:B------:R-:W-:Y:S01]  /*04f0*/  FADD R25, R4, R25 ;  /* 0x0000001904197221 */ /* 0x000fe20000000000 */
[--C-:B------:R-:W-:Y:S02]  /*0500*/  IADD3 R4, P5, P6, R22, R23, R16.reuse ;  /* 0x0000001716047210 */ /* 0x100fe40007ebe010 */
[----:B------:R1:W2:Y:S01]  /*0510*/  @!P1 LDG.E.128 R8, desc[UR4][R18.64] ;  /* 0x0000000412089981 */ /* 0x0002a2000c1e1d00 */
[----:B------:R-:W-:Y:S02]  /*0520*/  SHF.R.S32.HI R16, RZ, 0x1f, R16 ;  /* 0x0000001fff107819 */ /* 0x000fe40000011410 */
[----:B------:R-:W-:-:S04]  /*0530*/  SHF.R.S32.HI R22, RZ, 0x1f, R22 ;  /* 0x0000001fff167819 */ /* 0x000fc80000011416 */
[----:B------:R-:W-:Y:S02]  /*0540*/  IADD3.X R17, R22, R17, R16, P5, P6 ;  /* 0x0000001116117210 */ /* 0x000fe40002fec410 */
[C---:B------:R-:W-:Y:S02]  /*0550*/  LEA R22, P4, R4.reuse, UR6, 0x2 ;  /* 0x0000000604167c11 */ /* 0x040fe4000f8810ff */
[----:B-1----:R-:W-:Y:S02]  /*0560*/  CS2R R18, SRZ ;  /* 0x0000000000127805 */ /* 0x002fe4000001ff00 */
[----:B------:R-:W-:Y:S02]  /*0570*/  LEA.HI.X R23, R4, UR7, R17, 0x2, P4 ;  /* 0x0000000704177c11 */ /* 0x000fe4000a0f1411 */
[----:B------:R-:W-:-:S06]  /*0580*/  CS2R R16, SRZ ;  /* 0x0000000000107805 */ /* 0x000fcc000001ff00 */
[----:B------:R-:W3:Y:S01]  /*0590*/  @P3 LDG.E.128 R16, desc[UR4][R22.64+-0x10000] ;  /* 0xff00000416103981 */ /* 0x000ee2000c1e1d00 */
[----:B------:R-:W-:Y:S02]  /*05a0*/  SEL R5, R5, RZ, !P0 ;  /* 0x000000ff05057207 */ /* 0x000fe40004000000 */
[----:B----4-:R-:W-:Y:S02]  /*05b0*/  SEL R4, R29, RZ, !P0 ;  /* 0x000000ff1d047207 */ /* 0x010fe40004000000 */
[----:B-----5:R-:W-:-:S03]  /*05c0*/  SEL R29, R28, RZ, !P0 ;  /* 0x000000ff1c1d7207 */ /* 0x020fc60004000000 */
[----:B------:R-:W-:Y:S02]  /*05d0*/  FADD R28, R5, R4 ;  /* 0x00000004051c7221 */ /* 0x000fe40000000000 */
[----:B------:R-:W1:Y:S01]  /*05e0*/  LDC.64 R4, c[0x0][0x228] ;  /* 0x00008a00ff047b82 */ /* 0x000e620000000a00 */
[----:B------:R-:W-:Y:S02]  /*05f0*/  SEL R6, R6, RZ, !P0 ;  /* 0x000000ff06067207 */ /* 0x000fe40004000000 */
[----:B------:R-:W-:Y:S02]  /*0600*/  SEL R7, R7, RZ, !P0 ;  /* 0x000000ff07077207 */ /* 0x000fe40004000000 */
[----:B------:R-:W-:Y:S01]  /*0610*/  SEL R2, R2, RZ, !P0 ;  /* 0x000000ff02027207 */ /* 0x000fe20004000000 */
[----:B------:R-:W-:Y:S01]  /*0620*/  FADD R6, R6, R29 ;  /* 0x0000001d06067221 */ /* 0x000fe20000000000 */
[----:B------:R-:W-:-:S03]  /*0630*/  SEL R3, R3, RZ, !P1 ;  /* 0x000000ff03037207 */ /* 0x000fc60004800000 */
[----:B------:R-:W-:Y:S01]  /*0640*/  FADD R7, R7, R2 ;  /* 0x0000000207077221 */ /* 0x000fe20000000000 */
[----:B------:R-:W-:Y:S02]  /*0650*/  SEL R21, R21, RZ, !P1 ;  /* 0x000000ff15157207 */ /* 0x000fe40004800000 */
[----:B------:R-:W-:Y:S02]  /*0660*/  SEL R20, R20, RZ, !P1 ;  /* 0x000000ff14147207 */ /* 0x000fe40004800000 */
[----:B------:R-:W-:Y:S02]  /*0670*/  SEL R24, R24, RZ, !P1 ;  /* 0x000000ff18187207 */ /* 0x000fe40004800000 */
[----:B------:R-:W-:Y:S02]  /*0680*/  SEL R12, R12, RZ, P2 ;  /* 0x000000ff0c0c7207 */ /* 0x000fe40001000000 */
[----:B------:R-:W-:Y:S02]  /*0690*/  SEL R13, R13, RZ, P2 ;  /* 0x000000ff0d0d7207 */ /* 0x000fe40001000000 */
[----:B--2---:R-:W-:-:S02]  /*06a0*/  SEL R10, R10, RZ, !P1 ;  /* 0x000000ff0a0a7207 */ /* 0x004fc40004800000 */
[----:B------:R-:W-:Y:S02]  /*06b0*/  SEL R8, R8, RZ, !P1 ;  /* 0x000000ff08087207 */ /* 0x000fe40004800000 */
[----:B------:R-:W-:Y:S01]  /*06c0*/  SEL R9, R9, RZ, !P1 ;  /* 0x000000ff09097207 */ /* 0x000fe20004800000 */
[----:B------:R-:W-:Y:S01]  /*06d0*/  FADD R10, R10, R21 ;  /* 0x000000150a0a7221 */ /* 0x000fe20000000000 */
[----:B------:R-:W-:Y:S02]  /*06e0*/  SEL R11, R11, RZ, !P1 ;  /* 0x000000ff0b0b7207 */ /* 0x000fe40004800000 */
[----:B------:R-:W-:Y:S02]  /*06f0*/  SEL R21, R14, RZ, P2 ;  /* 0x000000ff0e157207 */ /* 0x000fe40001000000 */
[----:B------:R-:W-:Y:S01]  /*0700*/  SEL R14, R15, RZ, P2 ;  /* 0x000000ff0f0e7207 */ /* 0x000fe20001000000 */
[----:B------:R-:W-:Y:S01]  /*0710*/  FADD R8, R8, R3 ;  /* 0x0000000308087221 */ /* 0x000fe20000000000 */
[----:B------:R-:W-:Y:S01]  /*0720*/  FADD R9, R9, R20 ;  /* 0x0000001409097221 */ /* 0x000fe20000000000 */
[----:B------:R-:W-:Y:S01]  /*0730*/  FADD R11, R11, R24 ;  /* 0x000000180b0b7221 */ /* 0x000fe20000000000 */
[----:B-1----:R-:W-:Y:S01]  /*0740*/  IMAD.WIDE R2, R0, 0x4, R4 ;  /* 0x0000000400027825 */ /* 0x002fe200078e0204 */
[----:B------:R-:W-:-:S02]  /*0750*/  SEL R4, R25, R12, !P0 ;  /* 0x0000000c19047207 */ /* 0x000fc40004000000 */
[----:B------:R-:W-:Y:S02]  /*0760*/  SEL R5, R28, R13, !P0 ;  /* 0x0000000d1c057207 */ /* 0x000fe40004000000 */
[----:B------:R-:W-:Y:S02]  /*0770*/  SEL R6, R6, R21, !P0 ;  /* 0x0000001506067207 */ /* 0x000fe40004000000 */
[----:B---3--:R-:W-:Y:S02]  /*0780*/  @P1 SEL R8, R16, RZ, P3 ;  /* 0x000000ff10081207 */ /* 0x008fe40001800000 */
[----:B------:R-:W-:Y:S02]  /*0790*/  @P1 SEL R9, R17, RZ, P3 ;  /* 0x000000ff11091207 */ /* 0x000fe40001800000 */
[----:B------:R-:W-:Y:S02]  /*07a0*/  @P1 SEL R10, R18, RZ, P3 ;  /* 0x000000ff120a1207 */ /* 0x000fe40001800000 */
[----:B------:R-:W-:-:S02]  /*07b0*/  @P1 SEL R11, R19, RZ, P3 ;  /* 0x000000ff130b1207 */ /* 0x000fc40001800000 */
[----:B------:R-:W-:-:S03]  /*07c0*/  SEL R7, R7, R14, !P0 ;  /* 0x0000000e07077207 */ /* 0x000fc60004000000 */
[----:B------:R-:W-:Y:S04]  /*07d0*/  STG.E.128 desc[UR4][R2.64+0x800], R8 ;  /* 0x0008000802007986 */ /* 0x000fe8000c101d04 */
[----:B------:R-:W-:Y:S01]  /*07e0*/  STG.E.128 desc[UR4][R2.64], R4 ;  /* 0x0000000402007986 */ /* 0x000fe2000c101d04 */
[----:B------:R-:W-:Y:S05]  /*07f0*/  EXIT ;  /* 0x000000000000794d */ /* 0x000fea0003800000 */
.L_x_0:
[----:B------:R-:W-:-:S00]  /*0800*/  BRA `(.L_x_0) ;  /* 0xfffffffc00fc7947 */ /* 0x000fc0000383ffff */
[----:B------:R-:W-:-:S00]  /*0810*/  NOP ;  /* 0x0000000000007918 */ /* 0x000fc00000000000 */
        /* <DEDUP_REMOVED lines=14> */
.L_x_1:


//--------------------- .nv.constant0.triton_poi_fused_cat_15 --------------------------
	.section	.nv.constant0.triton_poi_fused_cat_15,"a",@progbits
	.sectionflags	@""
	.align	4
.nv.constant0.triton_poi_fused_cat_15:
	.zero		564
